	.headerflags	@"EF_CUDA_TEXMODE_UNIFIED EF_CUDA_64BIT_ADDRESS EF_CUDA_ACCELERATORS EF_CUDA_SM90 EF_CUDA_VIRTUAL_SM(EF_CUDA_SM90)"
	.elftype	@"ET_EXEC"


//--------------------- .nv.info                  --------------------------
	.section	.nv.info,"",@"SHT_CUDA_INFO"
	.align	4


	//----- nvinfo : EIATTR_REGCOUNT
	.align		4
        /*0000*/ 	.byte	0x04, 0x2f
        /*0002*/ 	.short	(.L_1 - .L_0)
	.align		4
.L_0:
        /*0004*/ 	.word	index@(triton_poi_fused_convolution_25)
        /*0008*/ 	.word	0x00000012


	//----- nvinfo : EIATTR_MIN_STACK_SIZE
	.align		4
.L_1:
        /*000c*/ 	.byte	0x04, 0x12
        /*000e*/ 	.short	(.L_3 - .L_2)
	.align		4
.L_2:
        /*0010*/ 	.word	index@(triton_poi_fused_convolution_25)
        /*0014*/ 	.word	0x00000000


	//----- nvinfo : EIATTR_FRAME_SIZE
	.align		4
.L_3:
        /*0018*/ 	.byte	0x04, 0x11
        /*001a*/ 	.short	(.L_5 - .L_4)
	.align		4
.L_4:
        /*001c*/ 	.word	index@(triton_poi_fused_convolution_25)
        /*0020*/ 	.word	0x00000000


	//----- nvinfo : EIATTR_MIN_STACK_SIZE
	.align		4
.L_5:
        /*0024*/ 	.byte	0x04, 0x12
        /*0026*/ 	.short	(.L_7 - .L_6)
	.align		4
.L_6:
        /*0028*/ 	.word	index@(triton_poi_fused_convolution_25)
        /*002c*/ 	.word	0x00000000
.L_7:


//--------------------- .nv.info.triton_poi_fused_convolution_25 --------------------------
	.section	.nv.info.triton_poi_fused_convolution_25,"",@"SHT_CUDA_INFO"
	.sectionflags	@""
	.align	4


	//----- nvinfo : EIATTR_CUDA_API_VERSION
	.align		4
        /*0000*/ 	.byte	0x04, 0x37
        /*0002*/ 	.short	(.L_9 - .L_8)
.L_8:
        /*0004*/ 	.word	0x0000007c


	//----- nvinfo : EIATTR_KPARAM_INFO
	.align		4
.L_9:
        /*0008*/ 	.byte	0x04, 0x17
        /*000a*/ 	.short	(.L_11 - .L_10)
.L_10:
        /*000c*/ 	.word	0x00000000
        /*0010*/ 	.short	0x0002
        /*0012*/ 	.short	0x0010
        /*0014*/ 	.byte	0x00, 0xf0, 0x11, 0x00


	//----- nvinfo : EIATTR_KPARAM_INFO
	.align		4
.L_11:
        /*0018*/ 	.byte	0x04, 0x17
        /*001a*/ 	.short	(.L_13 - .L_12)
.L_12:
        /*001c*/ 	.word	0x00000000
        /*0020*/ 	.short	0x0001
        /*0022*/ 	.short	0x0008
        /*0024*/ 	.byte	0x00, 0xf4, 0x21, 0x00


	//----- nvinfo : EIATTR_KPARAM_INFO
	.align		4
.L_13:
        /*0028*/ 	.byte	0x04, 0x17
        /*002a*/ 	.short	(.L_15 - .L_14)
.L_14:
        /*002c*/ 	.word	0x00000000
        /*0030*/ 	.short	0x0000
        /*0032*/ 	.short	0x0000
        /*0034*/ 	.byte	0x00, 0xf4, 0x21, 0x00


	//----- nvinfo : EIATTR_SPARSE_MMA_MASK
	.align		4
.L_15:
        /*0038*/ 	.byte	0x03, 0x50
        /*003a*/ 	.short	0x0000


	//----- nvinfo : EIATTR_MAXREG_COUNT
	.align		4
        /*003c*/ 	.byte	0x03, 0x1b
        /*003e*/ 	.short	0x00ff


	//----- nvinfo : EIATTR_EXIT_INSTR_OFFSETS
	.align		4
        /*0040*/ 	.byte	0x04, 0x1c
        /*0042*/ 	.short	(.L_17 - .L_16)


	//   ....[0]....
.L_16:
        /*0044*/ 	.word	0x00000260


	//----- nvinfo : EIATTR_REQNTID
	.align		4
.L_17:
        /*0048*/ 	.byte	0x04, 0x10
        /*004a*/ 	.short	(.L_19 - .L_18)
.L_18:
        /*004c*/ 	.word	0x00000080
        /*0050*/ 	.word	0x00000001
        /*0054*/ 	.word	0x00000001


	//----- nvinfo : EIATTR_CBANK_PARAM_SIZE
	.align		4
.L_19:
        /*0058*/ 	.byte	0x03, 0x19
        /*005a*/ 	.short	0x0014


	//----- nvinfo : EIATTR_PARAM_CBANK
	.align		4
        /*005c*/ 	.byte	0x04, 0x0a
        /*005e*/ 	.short	(.L_21 - .L_20)
	.align		4
.L_20:
        /*0060*/ 	.word	index@(.nv.constant0.triton_poi_fused_convolution_25)
        /*0064*/ 	.short	0x0210
        /*0066*/ 	.short	0x0014


	//----- nvinfo : EIATTR_SW_WAR
	.align		4
.L_21:
        /*0068*/ 	.byte	0x04, 0x36
        /*006a*/ 	.short	(.L_23 - .L_22)
.L_22:
        /*006c*/ 	.word	0x00000008
.L_23:


//--------------------- .nv.callgraph             --------------------------
	.section	.nv.callgraph,"",@"SHT_CUDA_CALLGRAPH"
	.align	4
	.sectionentsize	8
	.align		4
        /*0000*/ 	.word	0x00000000
	.align		4
        /*0004*/ 	.word	0xffffffff
	.align		4
        /*0008*/ 	.word	0x00000000
	.align		4
        /*000c*/ 	.word	0xfffffffe
	.align		4
        /*0010*/ 	.word	0x00000000
	.align		4
        /*0014*/ 	.word	0xfffffffd
	.align		4
        /*0018*/ 	.word	0x00000000
	.align		4
        /*001c*/ 	.word	0xfffffffc


//--------------------- .text.triton_poi_fused_convolution_25 --------------------------
	.section	.text.triton_poi_fused_convolution_25,"ax",@progbits
	.align	128
        .global         triton_poi_fused_convolution_25
        .type           triton_poi_fused_convolution_25,@function
        .size           triton_poi_fused_convolution_25,(.L_x_1 - triton_poi_fused_convolution_25)
        .other          triton_poi_fused_convolution_25,@"STO_CUDA_ENTRY STV_DEFAULT"
triton_poi_fused_convolution_25:
.text.triton_poi_fused_convolution_25:
[----:B------:R-:W-:Y:S01]  /*0000*/  LDC R1, c[0x0][0x28] ;  /* 0x00000a00ff017b82 */ /* 0x000fe20000000800 */
[----:B------:R-:W1:Y:S07]  /*0010*/  S2R R0, SR_TID.X ;  /* 0x0000000000007919 */ /* 0x000e6e0000002100 */
[----:B------:R-:W2:Y:S01]  /*0020*/  LDC.64 R2, c[0x0][0x218] ;  /* 0x00008600ff027b82 */ /* 0x000ea20000000a00 */
[----:B------:R-:W-:Y:S01]  /*0030*/  ULDC.64 UR4, c[0x0][0x208] ;  /* 0x0000820000047ab9 */ /* 0x000fe20000000a00 */
[----:B------:R-:W3:Y:S06]  /*0040*/  S2R R5, SR_CTAID.X ;  /* 0x0000000000057919 */ /* 0x000eec0000002500 */
[----:B------:R-:W4:Y:S01]  /*0050*/  LDC.64 R8, c[0x0][0x210] ;  /* 0x00008400ff087b82 */ /* 0x000f220000000a00 */
[----:B-1----:R-:W-:-:S02]  /*0060*/  SHF.L.U32 R0, R0, 0x2, RZ ;  /* 0x0000000200007819 */ /* 0x002fc400000006ff */
[----:B---3--:R-:W-:Y:S02]  /*0070*/  SHF.R.S32.HI R4, RZ, 0x15, R5 ;  /* 0x00000015ff047819 */ /* 0x008fe40000011405 */
[----:B------:R-:W-:Y:S02]  /*0080*/  LOP3.LUT R0, R0, 0x1fc, RZ, 0xc0, !PT ;  /* 0x000001fc00007812 */ /* 0x000fe400078ec0ff */
[----:B------:R-:W-:Y:S02]  /*0090*/  SGXT R4, R4, 0x1 ;  /* 0x000000010404781a */ /* 0x000fe40000000200 */
[----:B------:R-:W-:-:S04]  /*00a0*/  LEA R5, R5, R0, 0xa ;  /* 0x0000000005057211 */ /* 0x000fc800078e50ff */
[----:B------:R-:W-:Y:S01]  /*00b0*/  LEA.HI R4, R4, R5, RZ, 0x8 ;  /* 0x0000000504047211 */ /* 0x000fe200078f40ff */
[----:B----4-:R-:W-:-:S04]  /*00c0*/  IMAD.WIDE R8, R5, 0x4, R8 ;  /* 0x0000000405087825 */ /* 0x010fc800078e0208 */
[----:B------:R-:W-:Y:S01]  /*00d0*/  VIADD R0, R4, 0x200 ;  /* 0x0000020004007836 */ /* 0x000fe20000000000 */
[----:B------:R-:W-:-:S04]  /*00e0*/  SHF.R.S32.HI R4, RZ, 0x8, R4 ;  /* 0x00000008ff047819 */ /* 0x000fc80000011404 */
[----:B------:R-:W-:Y:S02]  /*00f0*/  SHF.R.S32.HI R0, RZ, 0x8, R0 ;  /* 0x00000008ff007819 */ /* 0x000fe40000011400 */
[----:B------:R-:W-:Y:S02]  /*0100*/  LEA.HI R6, R4, R4, RZ, 0x9 ;  /* 0x0000000404067211 */ /* 0x000fe400078f48ff */
[----:B------:R-:W-:Y:S02]  /*0110*/  LEA.HI R10, R0, R0, RZ, 0x9 ;  /* 0x00000000000a7211 */ /* 0x000fe400078f48ff */
[----:B------:R-:W-:Y:S02]  /*0120*/  LOP3.LUT R7, R6, 0xfffffe00, RZ, 0xc0, !PT ;  /* 0xfffffe0006077812 */ /* 0x000fe400078ec0ff */
[----:B------:R-:W-:Y:S02]  /*0130*/  LOP3.LUT R11, R10, 0xfffffe00, RZ, 0xc0, !PT ;  /* 0xfffffe000a0b7812 */ /* 0x000fe400078ec0ff */
[----:B------:R-:W-:-:S03]  /*0140*/  IADD3 R7, R4, -R7, RZ ;  /* 0x8000000704077210 */ /* 0x000fc60007ffe0ff */
[----:B------:R-:W-:Y:S02]  /*0150*/  IMAD.IADD R13, R0, 0x1, -R11 ;  /* 0x00000001000d7824 */ /* 0x000fe400078e0a0b */
[--C-:B--2---:R-:W-:Y:S02]  /*0160*/  IMAD.WIDE R10, R7, 0x4, R2.reuse ;  /* 0x00000004070a7825 */ /* 0x104fe400078e0202 */
[----:B------:R-:W2:Y:S02]  /*0170*/  LDG.E.128 R4, desc[UR4][R8.64] ;  /* 0x0000000408047981 */ /* 0x000ea4000c1e1d00 */
[----:B------:R-:W-:Y:S02]  /*0180*/  IMAD.WIDE R2, R13, 0x4, R2 ;  /* 0x000000040d027825 */ /* 0x000fe400078e0202 */
[----:B------:R-:W2:Y:S04]  /*0190*/  LDG.E.EL R10, desc[UR4][R10.64] ;  /* 0x000000040a0a7981 */ /* 0x000ea8000c2e1900 */
[----:B------:R-:W3:Y:S04]  /*01a0*/  LDG.E.EL R2, desc[UR4][R2.64] ;  /* 0x0000000402027981 */ /* 0x000ee8000c2e1900 */
[----:B------:R-:W3:Y:S01]  /*01b0*/  LDG.E.128 R12, desc[UR4][R8.64+0x800] ;  /* 0x00080004080c7981 */ /* 0x000ee2000c1e1d00 */
[--C-:B--2---:R-:W-:Y:S01]  /*01c0*/  FADD R4, R4, R10.reuse ;  /* 0x0000000a04047221 */ /* 0x104fe20000000000 */
[--C-:B------:R-:W-:Y:S01]  /*01d0*/  FADD R5, R5, R10.reuse ;  /* 0x0000000a05057221 */ /* 0x100fe20000000000 */
[--C-:B------:R-:W-:Y:S01]  /*01e0*/  FADD R6, R6, R10.reuse ;  /* 0x0000000a06067221 */ /* 0x100fe20000000000 */
[----:B------:R-:W-:Y:S01]  /*01f0*/  FADD R7, R7, R10 ;  /* 0x0000000a07077221 */ /* 0x000fe20000000000 */
[--C-:B---3--:R-:W-:Y:S01]  /*0200*/  FADD R12, R12, R2.reuse ;  /* 0x000000020c0c7221 */ /* 0x108fe20000000000 */
[--C-:B------:R-:W-:Y:S01]  /*0210*/  FADD R13, R13, R2.reuse ;  /* 0x000000020d0d7221 */ /* 0x100fe20000000000 */
[--C-:B------:R-:W-:Y:S01]  /*0220*/  FADD R14, R14, R2.reuse ;  /* 0x000000020e0e7221 */ /* 0x100fe20000000000 */
[----:B------:R-:W-:Y:S01]  /*0230*/  FADD R15, R15, R2 ;  /* 0x000000020f0f7221 */ /* 0x000fe20000000000 */
[----:B------:R-:W-:Y:S04]  /*0240*/  STG.E.128 desc[UR4][R8.64], R4 ;  /* 0x0000000408007986 */ /* 0x000fe8000c101d04 */
[----:B------:R-:W-:Y:S01]  /*0250*/  STG.E.128 desc[UR4][R8.64+0x800], R12 ;  /* 0x0008000c08007986 */ /* 0x000fe2000c101d04 */
[----:B------:R-:W-:Y:S05]  /*0260*/  EXIT ;  /* 0x000000000000794d */ /* 0x000fea0003800000 */
.L_x_0:
[----:B------:R-:W-:-:S00]  /*0270*/  BRA `(.L_x_0) ;  /* 0xfffffffc00fc7947 */ /* 0x000fc0000383ffff */
[----:B------:R-:W-:-:S00]  /*0280*/  NOP ;  /* 0x0000000000007918 */ /* 0x000fc00000000000 */
[----:B------:R-:W-:-:S00]  /*0290*/  NOP ;  /* 0x0000000000007918 */ /* 0x000fc00000000000 */
[----:B------:R-:W-:-:S00]  /*02a0*/  NOP ;  /* 0x0000000000007918 */ /* 0x000fc00000000000 */
[----:B------:R-:W-:-:S00]  /*02b0*/  NOP ;  /* 0x0000000000007918 */ /* 0x000fc00000000000 */
[----:B------:R-:W-:-:S00]  /*02c0*/  NOP ;  /* 0x0000000000007918 */ /* 0x000fc00000000000 */
[----:B------:R-:W-:-:S00]  /*02d0*/  NOP ;  /* 0x0000000000007918 */ /* 0x000fc00000000000 */
[----:B------:R-:W-:-:S00]  /*02e0*/  NOP ;  /* 0x0000000000007918 */ /* 0x000fc00000000000 */
[----:B------:R-:W-:-:S00]  /*02f0*/  NOP ;  /* 0x0000000000007918 */ /* 0x000fc00000000000 */
.L_x_1:


//--------------------- .nv.constant0.triton_poi_fused_convolution_25 --------------------------
	.section	.nv.constant0.triton_poi_fused_convolution_25,"a",@progbits
	.sectionflags	@""
	.align	4
.nv.constant0.triton_poi_fused_convolution_25:
	.zero		548
